	.headerflags	@"EF_CUDA_TEXMODE_UNIFIED EF_CUDA_64BIT_ADDRESS EF_CUDA_ACCELERATORS EF_CUDA_SM90 EF_CUDA_VIRTUAL_SM(EF_CUDA_SM90)"
	.elftype	@"ET_EXEC"


//--------------------- .nv.info                  --------------------------
	.section	.nv.info,"",@"SHT_CUDA_INFO"
	.align	4


	//----- nvinfo : EIATTR_REGCOUNT
	.align		4
        /*0000*/ 	.byte	0x04, 0x2f
        /*0002*/ 	.short	(.L_1 - .L_0)
	.align		4
.L_0:
        /*0004*/ 	.word	index@(triton_poi_fused_convolution_relu_threshold_backward_21)
        /*0008*/ 	.word	0x0000000c


	//----- nvinfo : EIATTR_MIN_STACK_SIZE
	.align		4
.L_1:
        /*000c*/ 	.byte	0x04, 0x12
        /*000e*/ 	.short	(.L_3 - .L_2)
	.align		4
.L_2:
        /*0010*/ 	.word	index@(triton_poi_fused_convolution_relu_threshold_backward_21)
        /*0014*/ 	.word	0x00000000


	//----- nvinfo : EIATTR_FRAME_SIZE
	.align		4
.L_3:
        /*0018*/ 	.byte	0x04, 0x11
        /*001a*/ 	.short	(.L_5 - .L_4)
	.align		4
.L_4:
        /*001c*/ 	.word	index@(triton_poi_fused_convolution_relu_threshold_backward_21)
        /*0020*/ 	.word	0x00000000


	//----- nvinfo : EIATTR_MIN_STACK_SIZE
	.align		4
.L_5:
        /*0024*/ 	.byte	0x04, 0x12
        /*0026*/ 	.short	(.L_7 - .L_6)
	.align		4
.L_6:
        /*0028*/ 	.word	index@(triton_poi_fused_convolution_relu_threshold_backward_21)
        /*002c*/ 	.word	0x00000000
.L_7:


//--------------------- .nv.info.triton_poi_fused_convolution_relu_threshold_backward_21 --------------------------
	.section	.nv.info.triton_poi_fused_convolution_relu_threshold_backward_21,"",@"SHT_CUDA_INFO"
	.sectionflags	@""
	.align	4


	//----- nvinfo : EIATTR_CUDA_API_VERSION
	.align		4
        /*0000*/ 	.byte	0x04, 0x37
        /*0002*/ 	.short	(.L_9 - .L_8)
.L_8:
        /*0004*/ 	.word	0x0000007c


	//----- nvinfo : EIATTR_KPARAM_INFO
	.align		4
.L_9:
        /*0008*/ 	.byte	0x04, 0x17
        /*000a*/ 	.short	(.L_11 - .L_10)
.L_10:
        /*000c*/ 	.word	0x00000000
        /*0010*/ 	.short	0x0003
        /*0012*/ 	.short	0x0018
        /*0014*/ 	.byte	0x00, 0xf0, 0x11, 0x00


	//----- nvinfo : EIATTR_KPARAM_INFO
	.align		4
.L_11:
        /*0018*/ 	.byte	0x04, 0x17
        /*001a*/ 	.short	(.L_13 - .L_12)
.L_12:
        /*001c*/ 	.word	0x00000000
        /*0020*/ 	.short	0x0002
        /*0022*/ 	.short	0x0010
        /*0024*/ 	.byte	0x00, 0xf4, 0x21, 0x00


	//----- nvinfo : EIATTR_KPARAM_INFO
	.align		4
.L_13:
        /*0028*/ 	.byte	0x04, 0x17
        /*002a*/ 	.short	(.L_15 - .L_14)
.L_14:
        /*002c*/ 	.word	0x00000000
        /*0030*/ 	.short	0x0001
        /*0032*/ 	.short	0x0008
        /*0034*/ 	.byte	0x00, 0xf4, 0x21, 0x00


	//----- nvinfo : EIATTR_KPARAM_INFO
	.align		4
.L_15:
        /*0038*/ 	.byte	0x04, 0x17
        /*003a*/ 	.short	(.L_17 - .L_16)
.L_16:
        /*003c*/ 	.word	0x00000000
        /*0040*/ 	.short	0x0000
        /*0042*/ 	.short	0x0000
        /*0044*/ 	.byte	0x00, 0xf4, 0x21, 0x00


	//----- nvinfo : EIATTR_SPARSE_MMA_MASK
	.align		4
.L_17:
        /*0048*/ 	.byte	0x03, 0x50
        /*004a*/ 	.short	0x0000


	//----- nvinfo : EIATTR_MAXREG_COUNT
	.align		4
        /*004c*/ 	.byte	0x03, 0x1b
        /*004e*/ 	.short	0x00ff


	//----- nvinfo : EIATTR_EXIT_INSTR_OFFSETS
	.align		4
        /*0050*/ 	.byte	0x04, 0x1c
        /*0052*/ 	.short	(.L_19 - .L_18)


	//   ....[0]....
.L_18:
        /*0054*/ 	.word	0x00000230


	//----- nvinfo : EIATTR_REQNTID
	.align		4
.L_19:
        /*0058*/ 	.byte	0x04, 0x10
        /*005a*/ 	.short	(.L_21 - .L_20)
.L_20:
        /*005c*/ 	.word	0x00000080
        /*0060*/ 	.word	0x00000001
        /*0064*/ 	.word	0x00000001


	//----- nvinfo : EIATTR_CBANK_PARAM_SIZE
	.align		4
.L_21:
        /*0068*/ 	.byte	0x03, 0x19
        /*006a*/ 	.short	0x001c


	//----- nvinfo : EIATTR_PARAM_CBANK
	.align		4
        /*006c*/ 	.byte	0x04, 0x0a
        /*006e*/ 	.short	(.L_23 - .L_22)
	.align		4
.L_22:
        /*0070*/ 	.word	index@(.nv.constant0.triton_poi_fused_convolution_relu_threshold_backward_21)
        /*0074*/ 	.short	0x0210
        /*0076*/ 	.short	0x001c


	//----- nvinfo : EIATTR_SW_WAR
	.align		4
.L_23:
        /*0078*/ 	.byte	0x04, 0x36
        /*007a*/ 	.short	(.L_25 - .L_24)
.L_24:
        /*007c*/ 	.word	0x00000008
.L_25:


//--------------------- .nv.callgraph             --------------------------
	.section	.nv.callgraph,"",@"SHT_CUDA_CALLGRAPH"
	.align	4
	.sectionentsize	8
	.align		4
        /*0000*/ 	.word	0x00000000
	.align		4
        /*0004*/ 	.word	0xffffffff
	.align		4
        /*0008*/ 	.word	0x00000000
	.align		4
        /*000c*/ 	.word	0xfffffffe
	.align		4
        /*0010*/ 	.word	0x00000000
	.align		4
        /*0014*/ 	.word	0xfffffffd
	.align		4
        /*0018*/ 	.word	0x00000000
	.align		4
        /*001c*/ 	.word	0xfffffffc


//--------------------- .text.triton_poi_fused_convolution_relu_threshold_backward_21 --------------------------
	.section	.text.triton_poi_fused_convolution_relu_threshold_backward_21,"ax",@progbits
	.align	128
        .global         triton_poi_fused_convolution_relu_threshold_backward_21
        .type           triton_poi_fused_convolution_relu_threshold_backward_21,@function
        .size           triton_poi_fused_convolution_relu_threshold_backward_21,(.L_x_1 - triton_poi_fused_convolution_relu_threshold_backward_21)
        .other          triton_poi_fused_convolution_relu_threshold_backward_21,@"STO_CUDA_ENTRY STV_DEFAULT"
triton_poi_fused_convolution_relu_threshold_backward_21:
.text.triton_poi_fused_convolution_relu_threshold_backward_21:
[----:B------:R-:W-:Y:S01]  /*0000*/  LDC R1, c[0x0][0x28] ;  /* 0x00000a00ff017b82 */ /* 0x000fe20000000800 */
[----:B------:R-:W1:Y:S07]  /*0010*/  S2R R0, SR_TID.X ;  /* 0x0000000000007919 */ /* 0x000e6e0000002100 */
[----:B------:R-:W2:Y:S01]  /*0020*/  LDC.64 R2, c[0x0][0x210] ;  /* 0x00008400ff027b82 */ /* 0x000ea20000000a00 */
[----:B------:R-:W-:Y:S01]  /*0030*/  ULDC.64 UR4, c[0x0][0x208] ;  /* 0x0000820000047ab9 */ /* 0x000fe20000000a00 */
[----:B------:R-:W-:Y:S01]  /*0040*/  ULDC.64 UR6, c[0x0][0x220] ;  /* 0x0000880000067ab9 */ /* 0x000fe20000000a00 */
[----:B------:R-:W3:Y:S05]  /*0050*/  S2R R7, SR_CTAID.X ;  /* 0x0000000000077919 */ /* 0x000eea0000002500 */
[----:B------:R-:W4:Y:S01]  /*0060*/  LDC.64 R4, c[0x0][0x218] ;  /* 0x00008600ff047b82 */ /* 0x000f220000000a00 */
[----:B-1----:R-:W-:Y:S01]  /*0070*/  IMAD.SHL.U32 R0, R0, 0x2, RZ ;  /* 0x0000000200007824 */ /* 0x002fe200078e00ff */
[----:B---3--:R-:W-:-:S04]  /*0080*/  SHF.R.S32.HI R6, RZ, 0x17, R7 ;  /* 0x00000017ff067819 */ /* 0x008fc80000011407 */
[----:B------:R-:W-:Y:S02]  /*0090*/  LOP3.LUT R0, R0, 0xfe, RZ, 0xc0, !PT ;  /* 0x000000fe00007812 */ /* 0x000fe400078ec0ff */
[----:B------:R-:W-:-:S03]  /*00a0*/  SGXT R6, R6, 0x1 ;  /* 0x000000010606781a */ /* 0x000fc60000000200 */
[----:B------:R-:W-:-:S04]  /*00b0*/  IMAD R7, R7, 0x100, R0 ;  /* 0x0000010007077824 */ /* 0x000fc800078e0200 */
[----:B--2---:R-:W-:Y:S01]  /*00c0*/  IMAD.WIDE R2, R7, 0x4, R2 ;  /* 0x0000000407027825 */ /* 0x004fe200078e0202 */
[----:B------:R-:W-:-:S04]  /*00d0*/  LEA.HI R6, R6, R7, RZ, 0x8 ;  /* 0x0000000706067211 */ /* 0x000fc800078f40ff */
[----:B------:R-:W-:Y:S01]  /*00e0*/  SHF.R.S32.HI R6, RZ, 0x8, R6 ;  /* 0x00000008ff067819 */ /* 0x000fe20000011406 */
[----:B------:R-:W2:Y:S03]  /*00f0*/  LDG.E.64 R2, desc[UR4][R2.64] ;  /* 0x0000000402027981 */ /* 0x000ea6000c1e1b00 */
[----:B------:R-:W-:-:S04]  /*0100*/  LEA.HI R0, R6, R6, RZ, 0x5 ;  /* 0x0000000606007211 */ /* 0x000fc800078f28ff */
[----:B------:R-:W-:-:S05]  /*0110*/  LOP3.LUT R9, R0, 0xffffffe0, RZ, 0xc0, !PT ;  /* 0xffffffe000097812 */ /* 0x000fca00078ec0ff */
[----:B------:R-:W-:-:S04]  /*0120*/  IMAD.IADD R9, R6, 0x1, -R9 ;  /* 0x0000000106097824 */ /* 0x000fc800078e0a09 */
[----:B----4-:R-:W-:-:S06]  /*0130*/  IMAD.WIDE R4, R9, 0x4, R4 ;  /* 0x0000000409047825 */ /* 0x010fcc00078e0204 */
[----:B------:R-:W2:Y:S02]  /*0140*/  LDG.E.EL R4, desc[UR4][R4.64] ;  /* 0x0000000404047981 */ /* 0x000ea4000c2e1900 */
[C-C-:B--2---:R-:W-:Y:S01]  /*0150*/  FADD R0, R2.reuse, R4.reuse ;  /* 0x0000000402007221 */ /* 0x144fe20000000000 */
[C---:B------:R-:W-:Y:S01]  /*0160*/  FADD R6, R3.reuse, R4 ;  /* 0x0000000403067221 */ /* 0x040fe20000000000 */
[-C--:B------:R-:W-:Y:S02]  /*0170*/  FSETP.GEU.AND P1, PT, R2, -R4.reuse, PT ;  /* 0x800000040200720b */ /* 0x080fe40003f2e000 */
[----:B------:R-:W-:Y:S02]  /*0180*/  FSETP.GEU.AND P0, PT, R3, -R4, PT ;  /* 0x800000040300720b */ /* 0x000fe40003f0e000 */
[----:B------:R-:W-:Y:S02]  /*0190*/  FSEL R0, R0, RZ, P1 ;  /* 0x000000ff00007208 */ /* 0x000fe40000800000 */
[----:B------:R-:W-:-:S02]  /*01a0*/  FSEL R6, R6, RZ, P0 ;  /* 0x000000ff06067208 */ /* 0x000fc40000000000 */
[----:B------:R-:W-:Y:S02]  /*01b0*/  FSETP.GTU.AND P1, PT, R0, RZ, PT ;  /* 0x000000ff0000720b */ /* 0x000fe40003f2c000 */
[----:B------:R-:W-:Y:S02]  /*01c0*/  FSETP.GTU.AND P0, PT, R6, RZ, PT ;  /* 0x000000ff0600720b */ /* 0x000fe40003f0c000 */
[----:B------:R-:W-:Y:S02]  /*01d0*/  SEL R0, RZ, 0x1, P1 ;  /* 0x00000001ff007807 */ /* 0x000fe40000800000 */
[----:B------:R-:W-:Y:S02]  /*01e0*/  SEL R5, RZ, 0x100, P0 ;  /* 0x00000100ff057807 */ /* 0x000fe40000000000 */
[----:B------:R-:W-:-:S03]  /*01f0*/  IADD3 R2, P2, R7, UR6, RZ ;  /* 0x0000000607027c10 */ /* 0x000fc6000ff5e0ff */
[----:B------:R-:W-:Y:S01]  /*0200*/  IMAD.IADD R5, R0, 0x1, R5 ;  /* 0x0000000100057824 */ /* 0x000fe200078e0205 */
[----:B------:R-:W-:-:S05]  /*0210*/  LEA.HI.X.SX32 R3, R7, UR7, 0x1, P2 ;  /* 0x0000000707037c11 */ /* 0x000fca00090f0eff */
[----:B------:R-:W-:Y:S01]  /*0220*/  STG.E.U16 desc[UR4][R2.64], R5 ;  /* 0x0000000502007986 */ /* 0x000fe2000c101504 */
[----:B------:R-:W-:Y:S05]  /*0230*/  EXIT ;  /* 0x000000000000794d */ /* 0x000fea0003800000 */
.L_x_0:
[----:B------:R-:W-:-:S00]  /*0240*/  BRA `(.L_x_0) ;  /* 0xfffffffc00fc7947 */ /* 0x000fc0000383ffff */
[----:B------:R-:W-:-:S00]  /*0250*/  NOP ;  /* 0x0000000000007918 */ /* 0x000fc00000000000 */
        /* <DEDUP_REMOVED lines=10> */
.L_x_1:


//--------------------- .nv.constant0.triton_poi_fused_convolution_relu_threshold_backward_21 --------------------------
	.section	.nv.constant0.triton_poi_fused_convolution_relu_threshold_backward_21,"a",@progbits
	.sectionflags	@""
	.align	4
.nv.constant0.triton_poi_fused_convolution_relu_threshold_backward_21:
	.zero		556
